	.headerflags	@"EF_CUDA_TEXMODE_UNIFIED EF_CUDA_64BIT_ADDRESS EF_CUDA_ACCELERATORS EF_CUDA_SM90 EF_CUDA_VIRTUAL_SM(EF_CUDA_SM90)"
	.elftype	@"ET_EXEC"


//--------------------- .nv.info                  --------------------------
	.section	.nv.info,"",@"SHT_CUDA_INFO"
	.align	4


	//----- nvinfo : EIATTR_REGCOUNT
	.align		4
        /*0000*/ 	.byte	0x04, 0x2f
        /*0002*/ 	.short	(.L_1 - .L_0)
	.align		4
.L_0:
        /*0004*/ 	.word	index@(triton_poi_fused_add_convolution_hardtanh_hardtanh_backward_16)
        /*0008*/ 	.word	0x00000011


	//----- nvinfo : EIATTR_MIN_STACK_SIZE
	.align		4
.L_1:
        /*000c*/ 	.byte	0x04, 0x12
        /*000e*/ 	.short	(.L_3 - .L_2)
	.align		4
.L_2:
        /*0010*/ 	.word	index@(triton_poi_fused_add_convolution_hardtanh_hardtanh_backward_16)
        /*0014*/ 	.word	0x00000000


	//----- nvinfo : EIATTR_FRAME_SIZE
	.align		4
.L_3:
        /*0018*/ 	.byte	0x04, 0x11
        /*001a*/ 	.short	(.L_5 - .L_4)
	.align		4
.L_4:
        /*001c*/ 	.word	index@(triton_poi_fused_add_convolution_hardtanh_hardtanh_backward_16)
        /*0020*/ 	.word	0x00000000


	//----- nvinfo : EIATTR_MIN_STACK_SIZE
	.align		4
.L_5:
        /*0024*/ 	.byte	0x04, 0x12
        /*0026*/ 	.short	(.L_7 - .L_6)
	.align		4
.L_6:
        /*0028*/ 	.word	index@(triton_poi_fused_add_convolution_hardtanh_hardtanh_backward_16)
        /*002c*/ 	.word	0x00000000
.L_7:


//--------------------- .nv.info.triton_poi_fused_add_convolution_hardtanh_hardtanh_backward_16 --------------------------
	.section	.nv.info.triton_poi_fused_add_convolution_hardtanh_hardtanh_backward_16,"",@"SHT_CUDA_INFO"
	.sectionflags	@""
	.align	4


	//----- nvinfo : EIATTR_CUDA_API_VERSION
	.align		4
        /*0000*/ 	.byte	0x04, 0x37
        /*0002*/ 	.short	(.L_9 - .L_8)
.L_8:
        /*0004*/ 	.word	0x0000007c


	//----- nvinfo : EIATTR_KPARAM_INFO
	.align		4
.L_9:
        /*0008*/ 	.byte	0x04, 0x17
        /*000a*/ 	.short	(.L_11 - .L_10)
.L_10:
        /*000c*/ 	.word	0x00000000
        /*0010*/ 	.short	0x0005
        /*0012*/ 	.short	0x0028
        /*0014*/ 	.byte	0x00, 0xf0, 0x11, 0x00


	//----- nvinfo : EIATTR_KPARAM_INFO
	.align		4
.L_11:
        /*0018*/ 	.byte	0x04, 0x17
        /*001a*/ 	.short	(.L_13 - .L_12)
.L_12:
        /*001c*/ 	.word	0x00000000
        /*0020*/ 	.short	0x0004
        /*0022*/ 	.short	0x0020
        /*0024*/ 	.byte	0x00, 0xf4, 0x21, 0x00


	//----- nvinfo : EIATTR_KPARAM_INFO
	.align		4
.L_13:
        /*0028*/ 	.byte	0x04, 0x17
        /*002a*/ 	.short	(.L_15 - .L_14)
.L_14:
        /*002c*/ 	.word	0x00000000
        /*0030*/ 	.short	0x0003
        /*0032*/ 	.short	0x0018
        /*0034*/ 	.byte	0x00, 0xf4, 0x21, 0x00


	//----- nvinfo : EIATTR_KPARAM_INFO
	.align		4
.L_15:
        /*0038*/ 	.byte	0x04, 0x17
        /*003a*/ 	.short	(.L_17 - .L_16)
.L_16:
        /*003c*/ 	.word	0x00000000
        /*0040*/ 	.short	0x0002
        /*0042*/ 	.short	0x0010
        /*0044*/ 	.byte	0x00, 0xf4, 0x21, 0x00


	//----- nvinfo : EIATTR_KPARAM_INFO
	.align		4
.L_17:
        /*0048*/ 	.byte	0x04, 0x17
        /*004a*/ 	.short	(.L_19 - .L_18)
.L_18:
        /*004c*/ 	.word	0x00000000
        /*0050*/ 	.short	0x0001
        /*0052*/ 	.short	0x0008
        /*0054*/ 	.byte	0x00, 0xf4, 0x21, 0x00


	//----- nvinfo : EIATTR_KPARAM_INFO
	.align		4
.L_19:
        /*0058*/ 	.byte	0x04, 0x17
        /*005a*/ 	.short	(.L_21 - .L_20)
.L_20:
        /*005c*/ 	.word	0x00000000
        /*0060*/ 	.short	0x0000
        /*0062*/ 	.short	0x0000
        /*0064*/ 	.byte	0x00, 0xf4, 0x21, 0x00


	//----- nvinfo : EIATTR_SPARSE_MMA_MASK
	.align		4
.L_21:
        /*0068*/ 	.byte	0x03, 0x50
        /*006a*/ 	.short	0x0000


	//----- nvinfo : EIATTR_MAXREG_COUNT
	.align		4
        /*006c*/ 	.byte	0x03, 0x1b
        /*006e*/ 	.short	0x00ff


	//----- nvinfo : EIATTR_EXIT_INSTR_OFFSETS
	.align		4
        /*0070*/ 	.byte	0x04, 0x1c
        /*0072*/ 	.short	(.L_23 - .L_22)


	//   ....[0]....
.L_22:
        /*0074*/ 	.word	0x000003b0


	//   ....[1]....
        /*0078*/ 	.word	0x000003d0


	//----- nvinfo : EIATTR_REQNTID
	.align		4
.L_23:
        /*007c*/ 	.byte	0x04, 0x10
        /*007e*/ 	.short	(.L_25 - .L_24)
.L_24:
        /*0080*/ 	.word	0x00000080
        /*0084*/ 	.word	0x00000001
        /*0088*/ 	.word	0x00000001


	//----- nvinfo : EIATTR_CBANK_PARAM_SIZE
	.align		4
.L_25:
        /*008c*/ 	.byte	0x03, 0x19
        /*008e*/ 	.short	0x002c


	//----- nvinfo : EIATTR_PARAM_CBANK
	.align		4
        /*0090*/ 	.byte	0x04, 0x0a
        /*0092*/ 	.short	(.L_27 - .L_26)
	.align		4
.L_26:
        /*0094*/ 	.word	index@(.nv.constant0.triton_poi_fused_add_convolution_hardtanh_hardtanh_backward_16)
        /*0098*/ 	.short	0x0210
        /*009a*/ 	.short	0x002c


	//----- nvinfo : EIATTR_SW_WAR
	.align		4
.L_27:
        /*009c*/ 	.byte	0x04, 0x36
        /*009e*/ 	.short	(.L_29 - .L_28)
.L_28:
        /*00a0*/ 	.word	0x00000008
.L_29:


//--------------------- .nv.callgraph             --------------------------
	.section	.nv.callgraph,"",@"SHT_CUDA_CALLGRAPH"
	.align	4
	.sectionentsize	8
	.align		4
        /*0000*/ 	.word	0x00000000
	.align		4
        /*0004*/ 	.word	0xffffffff
	.align		4
        /*0008*/ 	.word	0x00000000
	.align		4
        /*000c*/ 	.word	0xfffffffe
	.align		4
        /*0010*/ 	.word	0x00000000
	.align		4
        /*0014*/ 	.word	0xfffffffd
	.align		4
        /*0018*/ 	.word	0x00000000
	.align		4
        /*001c*/ 	.word	0xfffffffc


//--------------------- .text.triton_poi_fused_add_convolution_hardtanh_hardtanh_backward_16 --------------------------
	.section	.text.triton_poi_fused_add_convolution_hardtanh_hardtanh_backward_16,"ax",@progbits
	.align	128
        .global         triton_poi_fused_add_convolution_hardtanh_hardtanh_backward_16
        .type           triton_poi_fused_add_convolution_hardtanh_hardtanh_backward_16,@function
        .size           triton_poi_fused_add_convolution_hardtanh_hardtanh_backward_16,(.L_x_1 - triton_poi_fused_add_convolution_hardtanh_hardtanh_backward_16)
        .other          triton_poi_fused_add_convolution_hardtanh_hardtanh_backward_16,@"STO_CUDA_ENTRY STV_DEFAULT"
triton_poi_fused_add_convolution_hardtanh_hardtanh_backward_16:
.text.triton_poi_fused_add_convolution_hardtanh_hardtanh_backward_16:
[----:B------:R-:W0:Y:S02]  /*0000*/  LDC R1, c[0x0][0x28] ;  /* 0x00000a00ff017b82 */ /* 0x000e240000000800 */
[----:B------:R-:W1:Y:S01]  /*0010*/  S2R R0, SR_TID.X ;  /* 0x0000000000007919 */ /* 0x000e620000002100 */
[----:B------:R-:W2:Y:S01]  /*0020*/  LDC.64 R4, c[0x0][0x218] ;  /* 0x00008600ff047b82 */ /* 0x000ea20000000a00 */
[----:B------:R-:W-:Y:S01]  /*0030*/  CS2R R10, SRZ ;  /* 0x00000000000a7805 */ /* 0x000fe2000001ff00 */
[----:B------:R-:W-:Y:S01]  /*0040*/  ULDC.64 UR4, c[0x0][0x208] ;  /* 0x0000820000047ab9 */ /* 0x000fe20000000a00 */
[----:B------:R-:W3:Y:S05]  /*0050*/  S2R R7, SR_CTAID.X ;  /* 0x0000000000077919 */ /* 0x000eea0000002500 */
[----:B------:R-:W4:Y:S01]  /*0060*/  LDC.64 R2, c[0x0][0x210] ;  /* 0x00008400ff027b82 */ /* 0x000f220000000a00 */
[----:B------:R-:W-:Y:S01]  /*0070*/  CS2R R12, SRZ ;  /* 0x00000000000c7805 */ /* 0x000fe2000001ff00 */
[----:B------:R-:W-:Y:S01]  /*0080*/  ULDC.64 UR6, c[0x0][0x228] ;  /* 0x00008a0000067ab9 */ /* 0x000fe20000000a00 */
[----:B-1----:R-:W-:Y:S01]  /*0090*/  IMAD.SHL.U32 R0, R0, 0x2, RZ ;  /* 0x0000000200007824 */ /* 0x002fe200078e00ff */
[----:B---3--:R-:W-:-:S04]  /*00a0*/  SHF.R.S32.HI R9, RZ, 0x17, R7 ;  /* 0x00000017ff097819 */ /* 0x008fc80000011407 */
[----:B------:R-:W-:Y:S02]  /*00b0*/  LOP3.LUT R0, R0, 0xfe, RZ, 0xc0, !PT ;  /* 0x000000fe00007812 */ /* 0x000fe400078ec0ff */
[----:B------:R-:W-:-:S03]  /*00c0*/  SGXT R9, R9, 0x1 ;  /* 0x000000010909781a */ /* 0x000fc60000000200 */
[----:B------:R-:W-:Y:S02]  /*00d0*/  IMAD R0, R7, 0x100, R0 ;  /* 0x0000010007007824 */ /* 0x000fe400078e0200 */
[----:B------:R-:W1:Y:S02]  /*00e0*/  LDC.64 R6, c[0x0][0x220] ;  /* 0x00008800ff067b82 */ /* 0x000e640000000a00 */
[C---:B----4-:R-:W-:Y:S01]  /*00f0*/  IMAD.WIDE R2, R0.reuse, 0x4, R2 ;  /* 0x0000000400027825 */ /* 0x050fe200078e0202 */
[----:B------:R-:W-:Y:S02]  /*0100*/  LEA.HI R9, R9, R0, RZ, 0x6 ;  /* 0x0000000009097211 */ /* 0x000fe400078f30ff */
[----:B------:R-:W-:Y:S02]  /*0110*/  ISETP.GE.AND P4, PT, R0, 0x3100, PT ;  /* 0x000031000000780c */ /* 0x000fe40003f86270 */
[----:B------:R-:W-:-:S05]  /*0120*/  LOP3.LUT R9, R9, 0xffffffc0, RZ, 0xc0, !PT ;  /* 0xffffffc009097812 */ /* 0x000fca00078ec0ff */
[----:B------:R-:W-:-:S04]  /*0130*/  IMAD.IADD R9, R0, 0x1, -R9 ;  /* 0x0000000100097824 */ /* 0x000fc800078e0a09 */
[----:B--2---:R-:W-:Y:S01]  /*0140*/  IMAD.WIDE R4, R9, 0x4, R4 ;  /* 0x0000000409047825 */ /* 0x004fe200078e0204 */
[----:B------:R-:W-:Y:S01]  /*0150*/  CS2R R8, SRZ ;  /* 0x0000000000087805 */ /* 0x000fe2000001ff00 */
[----:B------:R-:W2:Y:S05]  /*0160*/  @!P4 LDG.E.64 R10, desc[UR4][R2.64] ;  /* 0x00000004020ac981 */ /* 0x000eaa000c1e1b00 */
[----:B------:R-:W2:Y:S01]  /*0170*/  @!P4 LDG.E.EL.64 R8, desc[UR4][R4.64] ;  /* 0x000000040408c981 */ /* 0x000ea2000c2e1b00 */
[----:B-1----:R-:W-:-:S05]  /*0180*/  IMAD.WIDE R6, R0, 0x4, R6 ;  /* 0x0000000400067825 */ /* 0x002fca00078e0206 */
[----:B------:R-:W3:Y:S01]  /*0190*/  @!P4 LDG.E.64 R12, desc[UR4][R6.64] ;  /* 0x00000004060cc981 */ /* 0x000ee2000c1e1b00 */
[----:B--2---:R-:W-:Y:S01]  /*01a0*/  FADD R14, R9, R11 ;  /* 0x0000000b090e7221 */ /* 0x004fe20000000000 */
[----:B------:R-:W-:-:S03]  /*01b0*/  FADD R9, R8, R10 ;  /* 0x0000000a08097221 */ /* 0x000fc60000000000 */
[----:B---3--:R-:W-:Y:S01]  /*01c0*/  FADD R13, R14, R13 ;  /* 0x0000000d0e0d7221 */ /* 0x008fe20000000000 */
[----:B------:R-:W-:-:S04]  /*01d0*/  FADD R9, R9, R12 ;  /* 0x0000000c09097221 */ /* 0x000fc80000000000 */
[----:B------:R-:W-:Y:S02]  /*01e0*/  FSETP.GTU.AND P0, PT, R13, RZ, PT ;  /* 0x000000ff0d00720b */ /* 0x000fe40003f0c000 */
[----:B------:R-:W-:Y:S02]  /*01f0*/  FSETP.GTU.AND P2, PT, R9, RZ, PT ;  /* 0x000000ff0900720b */ /* 0x000fe40003f4c000 */
[----:B------:R-:W-:Y:S02]  /*0200*/  FSEL R3, R13, RZ, P0 ;  /* 0x000000ff0d037208 */ /* 0x000fe40000000000 */
[----:B------:R-:W-:Y:S02]  /*0210*/  FSEL R8, R9, RZ, P2 ;  /* 0x000000ff09087208 */ /* 0x000fe40001000000 */
[----:B------:R-:W-:Y:S02]  /*0220*/  FSETP.GEU.AND P1, PT, R3, 6, PT ;  /* 0x40c000000300780b */ /* 0x000fe40003f2e000 */
[----:B------:R-:W-:-:S02]  /*0230*/  FSETP.GEU.AND P3, PT, R8, 6, PT ;  /* 0x40c000000800780b */ /* 0x000fc40003f6e000 */
[----:B------:R-:W-:Y:S02]  /*0240*/  FSETP.NAN.AND P5, PT, R3, R3, PT ;  /* 0x000000030300720b */ /* 0x000fe40003fa8000 */
[----:B------:R-:W-:-:S07]  /*0250*/  FSETP.NAN.AND P6, PT, R8, R8, PT ;  /* 0x000000080800720b */ /* 0x000fce0003fc8000 */
[----:B------:R-:W-:Y:S02]  /*0260*/  @P1 FSEL R3, R3, 6, P5 ;  /* 0x40c0000003031808 */ /* 0x000fe40002800000 */
[----:B------:R-:W-:Y:S02]  /*0270*/  @P3 FSEL R8, R8, 6, P6 ;  /* 0x40c0000008083808 */ /* 0x000fe40003000000 */
[C---:B------:R-:W-:Y:S02]  /*0280*/  FSETP.GE.AND P3, PT, R3.reuse, 6, PT ;  /* 0x40c000000300780b */ /* 0x040fe40003f66000 */
[C---:B------:R-:W-:Y:S02]  /*0290*/  FSETP.GE.AND P1, PT, R8.reuse, 6, PT ;  /* 0x40c000000800780b */ /* 0x040fe40003f26000 */
[----:B------:R-:W-:Y:S02]  /*02a0*/  FSETP.LE.OR P3, PT, R3, RZ, P3 ;  /* 0x000000ff0300720b */ /* 0x000fe40001f63400 */
[----:B------:R-:W-:-:S02]  /*02b0*/  FSETP.LE.OR P1, PT, R8, RZ, P1 ;  /* 0x000000ff0800720b */ /* 0x000fc40000f23400 */
[----:B------:R-:W-:Y:S02]  /*02c0*/  SHF.R.S32.HI R10, RZ, 0x1f, R0 ;  /* 0x0000001fff0a7819 */ /* 0x000fe40000011400 */
[----:B------:R-:W-:Y:S02]  /*02d0*/  IADD3 R2, P5, R0, UR6, RZ ;  /* 0x0000000600027c10 */ /* 0x000fe4000ffbe0ff */
[----:B------:R-:W-:Y:S02]  /*02e0*/  SEL R6, RZ, 0x100, !P3 ;  /* 0x00000100ff067807 */ /* 0x000fe40005800000 */
[----:B------:R-:W-:Y:S02]  /*02f0*/  SEL R5, RZ, 0x1, !P1 ;  /* 0x00000001ff057807 */ /* 0x000fe40004800000 */
[----:B------:R-:W-:Y:S02]  /*0300*/  FSETP.GE.OR P0, PT, R13, 6, !P0 ;  /* 0x40c000000d00780b */ /* 0x000fe40004706400 */
[----:B------:R-:W-:Y:S01]  /*0310*/  IADD3.X R3, R10, UR7, RZ, P5, !PT ;  /* 0x000000070a037c10 */ /* 0x000fe2000affe4ff */
[----:B------:R-:W-:Y:S01]  /*0320*/  ULDC.64 UR6, c[0x0][0x230] ;  /* 0x00008c0000067ab9 */ /* 0x000fe20000000a00 */
[----:B------:R-:W-:Y:S01]  /*0330*/  FSETP.GE.OR P2, PT, R9, 6, !P2 ;  /* 0x40c000000900780b */ /* 0x000fe20005746400 */
[----:B------:R-:W-:Y:S01]  /*0340*/  IMAD.IADD R9, R5, 0x1, R6 ;  /* 0x0000000105097824 */ /* 0x000fe200078e0206 */
[----:B------:R-:W-:-:S02]  /*0350*/  SEL R8, RZ, 0x100, !P0 ;  /* 0x00000100ff087807 */ /* 0x000fc40004000000 */
[----:B------:R-:W-:Y:S02]  /*0360*/  IADD3 R4, P0, R0, UR6, RZ ;  /* 0x0000000600047c10 */ /* 0x000fe4000ff1e0ff */
[----:B------:R-:W-:Y:S01]  /*0370*/  SEL R7, RZ, 0x1, !P2 ;  /* 0x00000001ff077807 */ /* 0x000fe20005000000 */
[----:B------:R1:W-:Y:S01]  /*0380*/  @!P4 STG.E.U16 desc[UR4][R2.64], R9 ;  /* 0x000000090200c986 */ /* 0x0003e2000c101504 */
[----:B------:R-:W-:-:S03]  /*0390*/  IADD3.X R5, R10, UR7, RZ, P0, !PT ;  /* 0x000000070a057c10 */ /* 0x000fc600087fe4ff */
[----:B------:R-:W-:Y:S01]  /*03a0*/  IMAD.IADD R7, R7, 0x1, R8 ;  /* 0x0000000107077824 */ /* 0x000fe200078e0208 */
[----:B------:R-:W-:Y:S06]  /*03b0*/  @P4 EXIT ;  /* 0x000000000000494d */ /* 0x000fec0003800000 */
[----:B------:R-:W-:Y:S01]  /*03c0*/  STG.E.U16 desc[UR4][R4.64], R7 ;  /* 0x0000000704007986 */ /* 0x000fe2000c101504 */
[----:B------:R-:W-:Y:S05]  /*03d0*/  EXIT ;  /* 0x000000000000794d */ /* 0x000fea0003800000 */
.L_x_0:
[----:B------:R-:W-:-:S00]  /*03e0*/  BRA `(.L_x_0) ;  /* 0xfffffffc00fc7947 */ /* 0x000fc0000383ffff */
[----:B------:R-:W-:-:S00]  /*03f0*/  NOP ;  /* 0x0000000000007918 */ /* 0x000fc00000000000 */
        /* <DEDUP_REMOVED lines=8> */
.L_x_1:


//--------------------- .nv.constant0.triton_poi_fused_add_convolution_hardtanh_hardtanh_backward_16 --------------------------
	.section	.nv.constant0.triton_poi_fused_add_convolution_hardtanh_hardtanh_backward_16,"a",@progbits
	.sectionflags	@""
	.align	4
.nv.constant0.triton_poi_fused_add_convolution_hardtanh_hardtanh_backward_16:
	.zero		572
